//
// Generated by NVIDIA NVVM Compiler
//
// Compiler Build ID: CL-36424714
// Cuda compilation tools, release 13.0, V13.0.88
// Based on NVVM 20.0.0
//

.version 9.0
.target sm_100
.address_size 64

	// .globl	_Z23convertRgb2GrayByDevicePhS_ii

.visible .entry _Z23convertRgb2GrayByDevicePhS_ii(
	.param .u64 .ptr .align 1 _Z23convertRgb2GrayByDevicePhS_ii_param_0,
	.param .u64 .ptr .align 1 _Z23convertRgb2GrayByDevicePhS_ii_param_1,
	.param .u32 _Z23convertRgb2GrayByDevicePhS_ii_param_2,
	.param .u32 _Z23convertRgb2GrayByDevicePhS_ii_param_3
)
{
	.reg .pred 	%p<4>;
	.reg .b16 	%rs<4>;
	.reg .b32 	%r<16>;
	.reg .b64 	%rd<9>;
	.reg .b64 	%fd<7>;

	ld.param.u64 	%rd1, [_Z23convertRgb2GrayByDevicePhS_ii_param_0];
	ld.param.u64 	%rd2, [_Z23convertRgb2GrayByDevicePhS_ii_param_1];
	ld.param.u32 	%r3, [_Z23convertRgb2GrayByDevicePhS_ii_param_2];
	ld.param.u32 	%r4, [_Z23convertRgb2GrayByDevicePhS_ii_param_3];
	mov.u32 	%r6, %ctaid.y;
	mov.u32 	%r7, %ntid.y;
	mov.u32 	%r8, %tid.y;
	mad.lo.s32 	%r9, %r6, %r7, %r8;
	mov.u32 	%r10, %ctaid.x;
	mov.u32 	%r11, %ntid.x;
	mov.u32 	%r12, %tid.x;
	mad.lo.s32 	%r2, %r10, %r11, %r12;
	setp.ge.s32 	%p1, %r2, %r3;
	setp.ge.s32 	%p2, %r9, %r4;
	or.pred  	%p3, %p1, %p2;
	@%p3 bra 	$L__BB0_2;
	cvta.to.global.u64 	%rd3, %rd1;
	cvta.to.global.u64 	%rd4, %rd2;
	mad.lo.s32 	%r13, %r3, %r9, %r2;
	mul.lo.s32 	%r14, %r13, 3;
	cvt.s64.s32 	%rd5, %r14;
	add.s64 	%rd6, %rd3, %rd5;
	ld.global.u8 	%rs1, [%rd6];
	cvt.rn.f64.u16 	%fd1, %rs1;
	ld.global.u8 	%rs2, [%rd6+2];
	cvt.rn.f64.u16 	%fd2, %rs2;
	mul.f64 	%fd3, %fd2, 0d3FBD2F1A9FBE76C9;
	fma.rn.f64 	%fd4, %fd1, 0d3FD322D0E5604189, %fd3;
	ld.global.u8 	%rs3, [%rd6+1];
	cvt.rn.f64.u16 	%fd5, %rs3;
	fma.rn.f64 	%fd6, %fd5, 0d3FE2C8B439581062, %fd4;
	cvt.rzi.u32.f64 	%r15, %fd6;
	cvt.s64.s32 	%rd7, %r13;
	add.s64 	%rd8, %rd4, %rd7;
	st.global.u8 	[%rd8], %r15;
$L__BB0_2:
	ret;

}


// ===== COMPILED SASS (sm_100) =====

	.target	sm_100

	.elftype	@"ET_EXEC"


//--------------------- .note.nv.tkinfo           --------------------------
	.section	.note.nv.tkinfo,"",@"SHT_NOTE"
	.sectionflags	@"SHF_NOTE_NV_TKINFO"
	.tkinfo
        /*0018*/ 	.word	0x00000002
        /*0030*/ 	.string	""
        /*0030*/ 	.string	"ptxas"
        /*0030*/ 	.string	"Cuda compilation tools, release 13.0, V13.0.88"
        /*0030*/ 	.string	"Build cuda_13.0.r13.0/compiler.36424714_0"
        /*0030*/ 	.string	"-arch sm_100 -m 64 "



//--------------------- .note.nv.cuinfo           --------------------------
	.section	.note.nv.cuinfo,"",@"SHT_NOTE"
	.sectionflags	@"SHF_NOTE_NV_CUINFO"
        /*0018*/ 	.short	0x0002
        /*001a*/ 	.short	0x0064
        /*001c*/ 	.short	0x0082
	.zero		2


//--------------------- .nv.info                  --------------------------
	.section	.nv.info,"",@"SHT_CUDA_INFO"
	.align	4


	//----- nvinfo : EIATTR_REGCOUNT
	.align		4
        /*0000*/ 	.byte	0x04, 0x2f
        /*0002*/ 	.short	(.L_1 - .L_0)
	.align		4
.L_0:
        /*0004*/ 	.word	index@(_Z23convertRgb2GrayByDevicePhS_ii)
        /*0008*/ 	.word	0x0000000e


	//----- nvinfo : EIATTR_FRAME_SIZE
	.align		4
.L_1:
        /*000c*/ 	.byte	0x04, 0x11
        /*000e*/ 	.short	(.L_3 - .L_2)
	.align		4
.L_2:
        /*0010*/ 	.word	index@(_Z23convertRgb2GrayByDevicePhS_ii)
        /*0014*/ 	.word	0x00000000


	//----- nvinfo : EIATTR_MIN_STACK_SIZE
	.align		4
.L_3:
        /*0018*/ 	.byte	0x04, 0x12
        /*001a*/ 	.short	(.L_5 - .L_4)
	.align		4
.L_4:
        /*001c*/ 	.word	index@(_Z23convertRgb2GrayByDevicePhS_ii)
        /*0020*/ 	.word	0x00000000
.L_5:


//--------------------- .nv.compat                --------------------------
	.section	.nv.compat,"",@"SHT_CUDA_COMPAT_INFO"
	.align	4
        /*0000*/ 	.byte	0x02, 0x09, 0x00, 0x00, 0x02, 0x02, 0x01, 0x00, 0x02, 0x05, 0x05, 0x00, 0x03, 0x07, 0x01, 0x01
        /*0010*/ 	.byte	0x02, 0x03, 0x00, 0x00, 0x02, 0x06, 0x01, 0x00, 0x04, 0x0b, 0x08, 0x00, 0x01, 0x00, 0x00, 0x00
        /*0020*/ 	.byte	0x00, 0x00, 0x00, 0x00


//--------------------- .nv.info._Z23convertRgb2GrayByDevicePhS_ii --------------------------
	.section	.nv.info._Z23convertRgb2GrayByDevicePhS_ii,"",@"SHT_CUDA_INFO"
	.sectionflags	@""
	.align	4


	//----- nvinfo : EIATTR_CUDA_API_VERSION
	.align		4
        /*0000*/ 	.byte	0x04, 0x37
        /*0002*/ 	.short	(.L_7 - .L_6)
.L_6:
        /*0004*/ 	.word	0x00000082


	//----- nvinfo : EIATTR_KPARAM_INFO
	.align		4
.L_7:
        /*0008*/ 	.byte	0x04, 0x17
        /*000a*/ 	.short	(.L_9 - .L_8)
.L_8:
        /*000c*/ 	.word	0x00000000
        /*0010*/ 	.short	0x0003
        /*0012*/ 	.short	0x0014
        /*0014*/ 	.byte	0x00, 0xf0, 0x11, 0x00


	//----- nvinfo : EIATTR_KPARAM_INFO
	.align		4
.L_9:
        /*0018*/ 	.byte	0x04, 0x17
        /*001a*/ 	.short	(.L_11 - .L_10)
.L_10:
        /*001c*/ 	.word	0x00000000
        /*0020*/ 	.short	0x0002
        /*0022*/ 	.short	0x0010
        /*0024*/ 	.byte	0x00, 0xf0, 0x11, 0x00


	//----- nvinfo : EIATTR_KPARAM_INFO
	.align		4
.L_11:
        /*0028*/ 	.byte	0x04, 0x17
        /*002a*/ 	.short	(.L_13 - .L_12)
.L_12:
        /*002c*/ 	.word	0x00000000
        /*0030*/ 	.short	0x0001
        /*0032*/ 	.short	0x0008
        /*0034*/ 	.byte	0x00, 0xf5, 0x21, 0x00


	//----- nvinfo : EIATTR_KPARAM_INFO
	.align		4
.L_13:
        /*0038*/ 	.byte	0x04, 0x17
        /*003a*/ 	.short	(.L_15 - .L_14)
.L_14:
        /*003c*/ 	.word	0x00000000
        /*0040*/ 	.short	0x0000
        /*0042*/ 	.short	0x0000
        /*0044*/ 	.byte	0x00, 0xf5, 0x21, 0x00


	//----- nvinfo : EIATTR_SPARSE_MMA_MASK
	.align		4
.L_15:
        /*0048*/ 	.byte	0x03, 0x50
        /*004a*/ 	.short	0x0000


	//----- nvinfo : EIATTR_MAXREG_COUNT
	.align		4
        /*004c*/ 	.byte	0x03, 0x1b
        /*004e*/ 	.short	0x00ff


	//----- nvinfo : EIATTR_MERCURY_ISA_VERSION
	.align		4
        /*0050*/ 	.byte	0x03, 0x5f
        /*0052*/ 	.short	0x0101


	//----- nvinfo : EIATTR_VRC_CTA_INIT_COUNT
	.align		4
        /*0054*/ 	.byte	0x02, 0x4a
	.zero		1
	.zero		1


	//----- nvinfo : EIATTR_EXIT_INSTR_OFFSETS
	.align		4
        /*0058*/ 	.byte	0x04, 0x1c
        /*005a*/ 	.short	(.L_17 - .L_16)


	//   ....[0]....
.L_16:
        /*005c*/ 	.word	0x000000c0


	//   ....[1]....
        /*0060*/ 	.word	0x00000260


	//----- nvinfo : EIATTR_CBANK_PARAM_SIZE
	.align		4
.L_17:
        /*0064*/ 	.byte	0x03, 0x19
        /*0066*/ 	.short	0x0018


	//----- nvinfo : EIATTR_PARAM_CBANK
	.align		4
        /*0068*/ 	.byte	0x04, 0x0a
        /*006a*/ 	.short	(.L_19 - .L_18)
	.align		4
.L_18:
        /*006c*/ 	.word	index@(.nv.constant0._Z23convertRgb2GrayByDevicePhS_ii)
        /*0070*/ 	.short	0x0380
        /*0072*/ 	.short	0x0018


	//----- nvinfo : EIATTR_SW_WAR
	.align		4
.L_19:
        /*0074*/ 	.byte	0x04, 0x36
        /*0076*/ 	.short	(.L_21 - .L_20)
.L_20:
        /*0078*/ 	.word	0x00000008
.L_21:


//--------------------- .nv.callgraph             --------------------------
	.section	.nv.callgraph,"",@"SHT_CUDA_CALLGRAPH"
	.align	4
	.sectionentsize	8
	.align		4
        /*0000*/ 	.word	0x00000000
	.align		4
        /*0004*/ 	.word	0xffffffff
	.align		4
        /*0008*/ 	.word	0x00000000
	.align		4
        /*000c*/ 	.word	0xfffffffe
	.align		4
        /*0010*/ 	.word	0x00000000
	.align		4
        /*0014*/ 	.word	0xfffffffd
	.align		4
        /*0018*/ 	.word	0x00000000
	.align		4
        /*001c*/ 	.word	0xfffffffc


//--------------------- .text._Z23convertRgb2GrayByDevicePhS_ii --------------------------
	.section	.text._Z23convertRgb2GrayByDevicePhS_ii,"ax",@progbits
	.align	128
        .global         _Z23convertRgb2GrayByDevicePhS_ii
        .type           _Z23convertRgb2GrayByDevicePhS_ii,@function
        .size           _Z23convertRgb2GrayByDevicePhS_ii,(.L_x_1 - _Z23convertRgb2GrayByDevicePhS_ii)
        .other          _Z23convertRgb2GrayByDevicePhS_ii,@"STO_CUDA_ENTRY STV_DEFAULT"
_Z23convertRgb2GrayByDevicePhS_ii:
.text._Z23convertRgb2GrayByDevicePhS_ii:
[----:B------:R-:W-:Y:S01]  /*0000*/  LDC R1, c[0x0][0x37c] ;  /* 0x0000df00ff017b82 */ /* 0x000fe20000000800 */
[----:B------:R-:W0:Y:S07]  /*0010*/  S2R R3, SR_TID.Y ;  /* 0x0000000000037919 */ /* 0x000e2e0000002200 */
[----:B------:R-:W0:Y:S01]  /*0020*/  S2UR UR4, SR_CTAID.Y ;  /* 0x00000000000479c3 */ /* 0x000e220000002600 */
[----:B------:R-:W1:Y:S01]  /*0030*/  LDCU.64 UR6, c[0x0][0x390] ;  /* 0x00007200ff0677ac */ /* 0x000e620008000a00 */
[----:B------:R-:W2:Y:S06]  /*0040*/  S2R R5, SR_TID.X ;  /* 0x0000000000057919 */ /* 0x000eac0000002100 */
[----:B------:R-:W0:Y:S08]  /*0050*/  LDC R0, c[0x0][0x364] ;  /* 0x0000d900ff007b82 */ /* 0x000e300000000800 */
[----:B------:R-:W2:Y:S08]  /*0060*/  S2UR UR5, SR_CTAID.X ;  /* 0x00000000000579c3 */ /* 0x000eb00000002500 */
[----:B------:R-:W2:Y:S01]  /*0070*/  LDC R2, c[0x0][0x360] ;  /* 0x0000d800ff027b82 */ /* 0x000ea20000000800 */
[----:B0-----:R-:W-:-:S05]  /*0080*/  IMAD R0, R0, UR4, R3 ;  /* 0x0000000400007c24 */ /* 0x001fca000f8e0203 */
[----:B-1----:R-:W-:Y:S01]  /*0090*/  ISETP.GE.AND P0, PT, R0, UR7, PT ;  /* 0x0000000700007c0c */ /* 0x002fe2000bf06270 */
[----:B--2---:R-:W-:-:S05]  /*00a0*/  IMAD R3, R2, UR5, R5 ;  /* 0x0000000502037c24 */ /* 0x004fca000f8e0205 */
[----:B------:R-:W-:-:S13]  /*00b0*/  ISETP.GE.OR P0, PT, R3, UR6, P0 ;  /* 0x0000000603007c0c */ /* 0x000fda0008706670 */
[----:B------:R-:W-:Y:S05]  /*00c0*/  @P0 EXIT ;  /* 0x000000000000094d */ /* 0x000fea0003800000 */
[----:B------:R-:W0:Y:S01]  /*00d0*/  LDCU.128 UR8, c[0x0][0x380] ;  /* 0x00007000ff0877ac */ /* 0x000e220008000c00 */
[----:B------:R-:W-:Y:S01]  /*00e0*/  IMAD R0, R0, UR6, R3 ;  /* 0x0000000600007c24 */ /* 0x000fe2000f8e0203 */
[----:B------:R-:W1:Y:S03]  /*00f0*/  LDCU.64 UR4, c[0x0][0x358] ;  /* 0x00006b00ff0477ac */ /* 0x000e660008000a00 */
[----:B------:R-:W-:-:S05]  /*0100*/  IMAD R3, R0, 0x3, RZ ;  /* 0x0000000300037824 */ /* 0x000fca00078e02ff */
[----:B0-----:R-:W-:-:S04]  /*0110*/  IADD3 R2, P0, PT, R3, UR8, RZ ;  /* 0x0000000803027c10 */ /* 0x001fc8000ff1e0ff */
[----:B------:R-:W-:-:S05]  /*0120*/  LEA.HI.X.SX32 R3, R3, UR9, 0x1, P0 ;  /* 0x0000000903037c11 */ /* 0x000fca00080f0eff */
[----:B-1----:R-:W2:Y:S04]  /*0130*/  LDG.E.U8 R11, desc[UR4][R2.64+0x2] ;  /* 0x00000204020b7981 */ /* 0x002ea8000c1e1100 */
[----:B------:R-:W3:Y:S04]  /*0140*/  LDG.E.U8 R10, desc[UR4][R2.64] ;  /* 0x00000004020a7981 */ /* 0x000ee8000c1e1100 */
[----:B------:R0:W4:Y:S01]  /*0150*/  LDG.E.U8 R8, desc[UR4][R2.64+0x1] ;  /* 0x0000010402087981 */ /* 0x000122000c1e1100 */
[----:B------:R-:W-:Y:S01]  /*0160*/  UMOV UR8, 0x9fbe76c9 ;  /* 0x9fbe76c900087882 */ /* 0x000fe20000000000 */
[----:B------:R-:W-:Y:S01]  /*0170*/  UMOV UR9, 0x3fbd2f1a ;  /* 0x3fbd2f1a00097882 */ /* 0x000fe20000000000 */
[----:B0-----:R-:W-:-:S04]  /*0180*/  IADD3 R2, P0, PT, R0, UR10, RZ ;  /* 0x0000000a00027c10 */ /* 0x001fc8000ff1e0ff */
[----:B------:R-:W-:Y:S01]  /*0190*/  LEA.HI.X.SX32 R3, R0, UR11, 0x1, P0 ;  /* 0x0000000b00037c11 */ /* 0x000fe200080f0eff */
[----:B--2---:R-:W0:Y:S08]  /*01a0*/  I2F.F64.U16 R6, R11 ;  /* 0x0000000b00067312 */ /* 0x004e300000101800 */
[----:B---3--:R-:W1:Y:S01]  /*01b0*/  I2F.F64.U16 R4, R10 ;  /* 0x0000000a00047312 */ /* 0x008e620000101800 */
[----:B0-----:R-:W-:-:S07]  /*01c0*/  DMUL R6, R6, UR8 ;  /* 0x0000000806067c28 */ /* 0x001fce0008000000 */
[----:B----4-:R-:W0:Y:S01]  /*01d0*/  I2F.F64.U16 R8, R8 ;  /* 0x0000000800087312 */ /* 0x010e220000101800 */
[----:B------:R-:W-:Y:S01]  /*01e0*/  UMOV UR8, 0xe5604189 ;  /* 0xe560418900087882 */ /* 0x000fe20000000000 */
[----:B------:R-:W-:Y:S02]  /*01f0*/  UMOV UR9, 0x3fd322d0 ;  /* 0x3fd322d000097882 */ /* 0x000fe40000000000 */
[----:B-1----:R-:W-:Y:S01]  /*0200*/  DFMA R4, R4, UR8, R6 ;  /* 0x0000000804047c2b */ /* 0x002fe20008000006 */
[----:B------:R-:W-:Y:S01]  /*0210*/  UMOV UR8, 0x39581062 ;  /* 0x3958106200087882 */ /* 0x000fe20000000000 */
[----:B------:R-:W-:-:S06]  /*0220*/  UMOV UR9, 0x3fe2c8b4 ;  /* 0x3fe2c8b400097882 */ /* 0x000fcc0000000000 */
[----:B0-----:R-:W-:-:S10]  /*0230*/  DFMA R4, R8, UR8, R4 ;  /* 0x0000000808047c2b */ /* 0x001fd40008000004 */
[----:B------:R-:W0:Y:S02]  /*0240*/  F2I.U32.F64.TRUNC R5, R4 ;  /* 0x0000000400057311 */ /* 0x000e24000030d000 */
[----:B0-----:R-:W-:Y:S01]  /*0250*/  STG.E.U8 desc[UR4][R2.64], R5 ;  /* 0x0000000502007986 */ /* 0x001fe2000c101104 */
[----:B------:R-:W-:Y:S05]  /*0260*/  EXIT ;  /* 0x000000000000794d */ /* 0x000fea0003800000 */
.L_x_0:
[----:B------:R-:W-:-:S00]  /*0270*/  BRA `(.L_x_0) ;  /* 0xfffffffc00fc7947 */ /* 0x000fc0000383ffff */
[----:B------:R-:W-:-:S00]  /*0280*/  NOP ;  /* 0x0000000000007918 */ /* 0x000fc00000000000 */
[----:B------:R-:W-:-:S00]  /*0290*/  NOP ;  /* 0x0000000000007918 */ /* 0x000fc00000000000 */
[----:B------:R-:W-:-:S00]  /*02a0*/  NOP ;  /* 0x0000000000007918 */ /* 0x000fc00000000000 */
[----:B------:R-:W-:-:S00]  /*02b0*/  NOP ;  /* 0x0000000000007918 */ /* 0x000fc00000000000 */
[----:B------:R-:W-:-:S00]  /*02c0*/  NOP ;  /* 0x0000000000007918 */ /* 0x000fc00000000000 */
[----:B------:R-:W-:-:S00]  /*02d0*/  NOP ;  /* 0x0000000000007918 */ /* 0x000fc00000000000 */
[----:B------:R-:W-:-:S00]  /*02e0*/  NOP ;  /* 0x0000000000007918 */ /* 0x000fc00000000000 */
[----:B------:R-:W-:-:S00]  /*02f0*/  NOP ;  /* 0x0000000000007918 */ /* 0x000fc00000000000 */
.L_x_1:


//--------------------- .nv.shared.reserved.0     --------------------------
	.section	.nv.shared.reserved.0,"aw",@nobits
	.weak		__nv_reservedSMEM_offset_0_alias
	.size		__nv_reservedSMEM_offset_0_alias, 0, 64
	.other		__nv_reservedSMEM_offset_0_alias,@"STO_CUDA_RESERVED_SHARED STV_DEFAULT"
__nv_reservedSMEM_offset_0_alias:
	.zero		0
	.zero		64


//--------------------- .nv.constant0._Z23convertRgb2GrayByDevicePhS_ii --------------------------
	.section	.nv.constant0._Z23convertRgb2GrayByDevicePhS_ii,"a",@progbits
	.sectionflags	@""
	.align	4
.nv.constant0._Z23convertRgb2GrayByDevicePhS_ii:
	.zero		920


//--------------------- SYMBOLS --------------------------

	.type		.nv.reservedSmem.offset0,@object
	.size		.nv.reservedSmem.offset0,0x4
